//
// Generated by NVIDIA NVVM Compiler
//
// Compiler Build ID: CL-36424714
// Cuda compilation tools, release 13.0, V13.0.88
// Based on NVVM 20.0.0
//

.version 9.0
.target sm_100
.address_size 64

	// .globl	_Z10matrix_mulPfS_S_i

.visible .entry _Z10matrix_mulPfS_S_i(
	.param .u64 .ptr .align 1 _Z10matrix_mulPfS_S_i_param_0,
	.param .u64 .ptr .align 1 _Z10matrix_mulPfS_S_i_param_1,
	.param .u64 .ptr .align 1 _Z10matrix_mulPfS_S_i_param_2,
	.param .u32 _Z10matrix_mulPfS_S_i_param_3
)
{
	.reg .pred 	%p<10>;
	.reg .b32 	%r<42>;
	.reg .b32 	%f<67>;
	.reg .b64 	%rd<67>;

	ld.param.u64 	%rd14, [_Z10matrix_mulPfS_S_i_param_1];
	ld.param.u64 	%rd15, [_Z10matrix_mulPfS_S_i_param_2];
	ld.param.u32 	%r19, [_Z10matrix_mulPfS_S_i_param_3];
	cvta.to.global.u64 	%rd1, %rd15;
	cvta.to.global.u64 	%rd2, %rd14;
	mov.u32 	%r20, %ntid.x;
	mov.u32 	%r21, %ctaid.x;
	mov.u32 	%r22, %tid.x;
	mad.lo.s32 	%r1, %r20, %r21, %r22;
	mov.u32 	%r23, %ntid.y;
	mov.u32 	%r24, %ctaid.y;
	mov.u32 	%r25, %tid.y;
	mad.lo.s32 	%r26, %r23, %r24, %r25;
	max.s32 	%r27, %r1, %r26;
	setp.ge.s32 	%p1, %r27, %r19;
	@%p1 bra 	$L__BB0_13;
	mul.lo.s32 	%r3, %r19, %r26;
	and.b32  	%r4, %r19, 7;
	setp.lt.u32 	%p2, %r19, 8;
	mov.f32 	%f66, 0f00000000;
	mov.b32 	%r40, 0;
	@%p2 bra 	$L__BB0_4;
	and.b32  	%r40, %r19, 2147483640;
	neg.s32 	%r38, %r40;
	mul.wide.s32 	%rd16, %r19, 4;
	add.s64 	%rd3, %rd1, %rd16;
	shl.b32 	%r7, %r19, 3;
	mul.wide.s32 	%rd17, %r19, 8;
	add.s64 	%rd4, %rd1, %rd17;
	mul.wide.s32 	%rd18, %r19, 12;
	add.s64 	%rd5, %rd1, %rd18;
	mul.wide.s32 	%rd19, %r19, 16;
	add.s64 	%rd6, %rd1, %rd19;
	mul.wide.s32 	%rd20, %r19, 20;
	add.s64 	%rd7, %rd1, %rd20;
	mul.wide.s32 	%rd21, %r19, 24;
	add.s64 	%rd8, %rd1, %rd21;
	mul.wide.s32 	%rd22, %r19, 28;
	add.s64 	%rd9, %rd1, %rd22;
	mul.wide.u32 	%rd23, %r3, 4;
	add.s64 	%rd24, %rd23, %rd2;
	add.s64 	%rd66, %rd24, 16;
	mov.f32 	%f66, 0f00000000;
	mov.u32 	%r37, %r1;
$L__BB0_3:
	.pragma "nounroll";
	mul.wide.s32 	%rd25, %r37, 4;
	add.s64 	%rd26, %rd3, %rd25;
	add.s64 	%rd27, %rd4, %rd25;
	add.s64 	%rd28, %rd5, %rd25;
	add.s64 	%rd29, %rd6, %rd25;
	add.s64 	%rd30, %rd7, %rd25;
	add.s64 	%rd31, %rd8, %rd25;
	add.s64 	%rd32, %rd9, %rd25;
	add.s64 	%rd33, %rd1, %rd25;
	ld.global.f32 	%f16, [%rd66+-16];
	ld.global.f32 	%f17, [%rd33];
	fma.rn.f32 	%f18, %f16, %f17, %f66;
	ld.global.f32 	%f19, [%rd66+-12];
	ld.global.f32 	%f20, [%rd26];
	fma.rn.f32 	%f21, %f19, %f20, %f18;
	ld.global.f32 	%f22, [%rd66+-8];
	ld.global.f32 	%f23, [%rd27];
	fma.rn.f32 	%f24, %f22, %f23, %f21;
	ld.global.f32 	%f25, [%rd66+-4];
	ld.global.f32 	%f26, [%rd28];
	fma.rn.f32 	%f27, %f25, %f26, %f24;
	ld.global.f32 	%f28, [%rd66];
	ld.global.f32 	%f29, [%rd29];
	fma.rn.f32 	%f30, %f28, %f29, %f27;
	ld.global.f32 	%f31, [%rd66+4];
	ld.global.f32 	%f32, [%rd30];
	fma.rn.f32 	%f33, %f31, %f32, %f30;
	ld.global.f32 	%f34, [%rd66+8];
	ld.global.f32 	%f35, [%rd31];
	fma.rn.f32 	%f36, %f34, %f35, %f33;
	ld.global.f32 	%f37, [%rd66+12];
	ld.global.f32 	%f38, [%rd32];
	fma.rn.f32 	%f66, %f37, %f38, %f36;
	add.s32 	%r38, %r38, 8;
	add.s32 	%r37, %r37, %r7;
	add.s64 	%rd66, %rd66, 32;
	setp.ne.s32 	%p3, %r38, 0;
	@%p3 bra 	$L__BB0_3;
$L__BB0_4:
	setp.eq.s32 	%p4, %r4, 0;
	@%p4 bra 	$L__BB0_12;
	and.b32  	%r13, %r19, 3;
	setp.lt.u32 	%p5, %r4, 4;
	@%p5 bra 	$L__BB0_7;
	add.s32 	%r29, %r40, %r3;
	mul.wide.u32 	%rd34, %r29, 4;
	add.s64 	%rd35, %rd2, %rd34;
	ld.global.f32 	%f40, [%rd35];
	mad.lo.s32 	%r30, %r40, %r19, %r1;
	mul.wide.s32 	%rd36, %r30, 4;
	add.s64 	%rd37, %rd1, %rd36;
	ld.global.f32 	%f41, [%rd37];
	fma.rn.f32 	%f42, %f40, %f41, %f66;
	cvt.u64.u32 	%rd38, %r3;
	cvt.u64.u32 	%rd39, %r40;
	add.s64 	%rd40, %rd39, %rd38;
	shl.b64 	%rd41, %rd40, 2;
	add.s64 	%rd42, %rd2, %rd41;
	ld.global.f32 	%f43, [%rd42+4];
	mul.wide.s32 	%rd43, %r19, 4;
	add.s64 	%rd44, %rd37, %rd43;
	ld.global.f32 	%f44, [%rd44];
	fma.rn.f32 	%f45, %f43, %f44, %f42;
	ld.global.f32 	%f46, [%rd42+8];
	add.s64 	%rd45, %rd44, %rd43;
	ld.global.f32 	%f47, [%rd45];
	fma.rn.f32 	%f48, %f46, %f47, %f45;
	ld.global.f32 	%f49, [%rd42+12];
	add.s64 	%rd46, %rd45, %rd43;
	ld.global.f32 	%f50, [%rd46];
	fma.rn.f32 	%f66, %f49, %f50, %f48;
	add.s32 	%r40, %r40, 4;
$L__BB0_7:
	setp.eq.s32 	%p6, %r13, 0;
	@%p6 bra 	$L__BB0_12;
	setp.eq.s32 	%p7, %r13, 1;
	@%p7 bra 	$L__BB0_10;
	add.s32 	%r31, %r40, %r3;
	mul.wide.u32 	%rd47, %r31, 4;
	add.s64 	%rd48, %rd2, %rd47;
	ld.global.f32 	%f52, [%rd48];
	mad.lo.s32 	%r32, %r40, %r19, %r1;
	mul.wide.s32 	%rd49, %r32, 4;
	add.s64 	%rd50, %rd1, %rd49;
	ld.global.f32 	%f53, [%rd50];
	fma.rn.f32 	%f54, %f52, %f53, %f66;
	cvt.u64.u32 	%rd51, %r3;
	cvt.u64.u32 	%rd52, %r40;
	add.s64 	%rd53, %rd52, %rd51;
	shl.b64 	%rd54, %rd53, 2;
	add.s64 	%rd55, %rd2, %rd54;
	ld.global.f32 	%f55, [%rd55+4];
	mul.wide.s32 	%rd56, %r19, 4;
	add.s64 	%rd57, %rd50, %rd56;
	ld.global.f32 	%f56, [%rd57];
	fma.rn.f32 	%f66, %f55, %f56, %f54;
	add.s32 	%r40, %r40, 2;
$L__BB0_10:
	and.b32  	%r33, %r19, 1;
	setp.eq.b32 	%p8, %r33, 1;
	not.pred 	%p9, %p8;
	@%p9 bra 	$L__BB0_12;
	add.s32 	%r34, %r40, %r3;
	mul.wide.u32 	%rd58, %r34, 4;
	add.s64 	%rd59, %rd2, %rd58;
	ld.global.f32 	%f57, [%rd59];
	mad.lo.s32 	%r35, %r40, %r19, %r1;
	mul.wide.s32 	%rd60, %r35, 4;
	add.s64 	%rd61, %rd1, %rd60;
	ld.global.f32 	%f58, [%rd61];
	fma.rn.f32 	%f66, %f57, %f58, %f66;
$L__BB0_12:
	ld.param.u64 	%rd65, [_Z10matrix_mulPfS_S_i_param_0];
	add.s32 	%r36, %r3, %r1;
	cvta.to.global.u64 	%rd62, %rd65;
	mul.wide.s32 	%rd63, %r36, 4;
	add.s64 	%rd64, %rd62, %rd63;
	st.global.f32 	[%rd64], %f66;
$L__BB0_13:
	ret;

}


// ===== COMPILED SASS (sm_100) =====

	.target	sm_100

	.elftype	@"ET_EXEC"


//--------------------- .note.nv.tkinfo           --------------------------
	.section	.note.nv.tkinfo,"",@"SHT_NOTE"
	.sectionflags	@"SHF_NOTE_NV_TKINFO"
	.tkinfo
        /*0018*/ 	.word	0x00000002
        /*0030*/ 	.string	""
        /*0030*/ 	.string	"ptxas"
        /*0030*/ 	.string	"Cuda compilation tools, release 13.0, V13.0.88"
        /*0030*/ 	.string	"Build cuda_13.0.r13.0/compiler.36424714_0"
        /*0030*/ 	.string	"-arch sm_100 -m 64 "



//--------------------- .note.nv.cuinfo           --------------------------
	.section	.note.nv.cuinfo,"",@"SHT_NOTE"
	.sectionflags	@"SHF_NOTE_NV_CUINFO"
        /*0018*/ 	.short	0x0002
        /*001a*/ 	.short	0x0064
        /*001c*/ 	.short	0x0082
	.zero		2


//--------------------- .nv.info                  --------------------------
	.section	.nv.info,"",@"SHT_CUDA_INFO"
	.align	4


	//----- nvinfo : EIATTR_REGCOUNT
	.align		4
        /*0000*/ 	.byte	0x04, 0x2f
        /*0002*/ 	.short	(.L_1 - .L_0)
	.align		4
.L_0:
        /*0004*/ 	.word	index@(_Z10matrix_mulPfS_S_i)
        /*0008*/ 	.word	0x0000001e


	//----- nvinfo : EIATTR_FRAME_SIZE
	.align		4
.L_1:
        /*000c*/ 	.byte	0x04, 0x11
        /*000e*/ 	.short	(.L_3 - .L_2)
	.align		4
.L_2:
        /*0010*/ 	.word	index@(_Z10matrix_mulPfS_S_i)
        /*0014*/ 	.word	0x00000000


	//----- nvinfo : EIATTR_MIN_STACK_SIZE
	.align		4
.L_3:
        /*0018*/ 	.byte	0x04, 0x12
        /*001a*/ 	.short	(.L_5 - .L_4)
	.align		4
.L_4:
        /*001c*/ 	.word	index@(_Z10matrix_mulPfS_S_i)
        /*0020*/ 	.word	0x00000000
.L_5:


//--------------------- .nv.compat                --------------------------
	.section	.nv.compat,"",@"SHT_CUDA_COMPAT_INFO"
	.align	4
        /*0000*/ 	.byte	0x02, 0x09, 0x00, 0x00, 0x02, 0x02, 0x01, 0x00, 0x02, 0x05, 0x05, 0x00, 0x03, 0x07, 0x01, 0x01
        /*0010*/ 	.byte	0x02, 0x03, 0x00, 0x00, 0x02, 0x06, 0x01, 0x00, 0x04, 0x0b, 0x08, 0x00, 0x09, 0x00, 0x00, 0x00
        /*0020*/ 	.byte	0x00, 0x00, 0x00, 0x00


//--------------------- .nv.info._Z10matrix_mulPfS_S_i --------------------------
	.section	.nv.info._Z10matrix_mulPfS_S_i,"",@"SHT_CUDA_INFO"
	.sectionflags	@""
	.align	4


	//----- nvinfo : EIATTR_CUDA_API_VERSION
	.align		4
        /*0000*/ 	.byte	0x04, 0x37
        /*0002*/ 	.short	(.L_7 - .L_6)
.L_6:
        /*0004*/ 	.word	0x00000082


	//----- nvinfo : EIATTR_KPARAM_INFO
	.align		4
.L_7:
        /*0008*/ 	.byte	0x04, 0x17
        /*000a*/ 	.short	(.L_9 - .L_8)
.L_8:
        /*000c*/ 	.word	0x00000000
        /*0010*/ 	.short	0x0003
        /*0012*/ 	.short	0x0018
        /*0014*/ 	.byte	0x00, 0xf0, 0x11, 0x00


	//----- nvinfo : EIATTR_KPARAM_INFO
	.align		4
.L_9:
        /*0018*/ 	.byte	0x04, 0x17
        /*001a*/ 	.short	(.L_11 - .L_10)
.L_10:
        /*001c*/ 	.word	0x00000000
        /*0020*/ 	.short	0x0002
        /*0022*/ 	.short	0x0010
        /*0024*/ 	.byte	0x00, 0xf5, 0x21, 0x00


	//----- nvinfo : EIATTR_KPARAM_INFO
	.align		4
.L_11:
        /*0028*/ 	.byte	0x04, 0x17
        /*002a*/ 	.short	(.L_13 - .L_12)
.L_12:
        /*002c*/ 	.word	0x00000000
        /*0030*/ 	.short	0x0001
        /*0032*/ 	.short	0x0008
        /*0034*/ 	.byte	0x00, 0xf5, 0x21, 0x00


	//----- nvinfo : EIATTR_KPARAM_INFO
	.align		4
.L_13:
        /*0038*/ 	.byte	0x04, 0x17
        /*003a*/ 	.short	(.L_15 - .L_14)
.L_14:
        /*003c*/ 	.word	0x00000000
        /*0040*/ 	.short	0x0000
        /*0042*/ 	.short	0x0000
        /*0044*/ 	.byte	0x00, 0xf5, 0x21, 0x00


	//----- nvinfo : EIATTR_SPARSE_MMA_MASK
	.align		4
.L_15:
        /*0048*/ 	.byte	0x03, 0x50
        /*004a*/ 	.short	0x0000


	//----- nvinfo : EIATTR_MAXREG_COUNT
	.align		4
        /*004c*/ 	.byte	0x03, 0x1b
        /*004e*/ 	.short	0x00ff


	//----- nvinfo : EIATTR_MERCURY_ISA_VERSION
	.align		4
        /*0050*/ 	.byte	0x03, 0x5f
        /*0052*/ 	.short	0x0101


	//----- nvinfo : EIATTR_VRC_CTA_INIT_COUNT
	.align		4
        /*0054*/ 	.byte	0x02, 0x4a
	.zero		1
	.zero		1


	//----- nvinfo : EIATTR_EXIT_INSTR_OFFSETS
	.align		4
        /*0058*/ 	.byte	0x04, 0x1c
        /*005a*/ 	.short	(.L_17 - .L_16)


	//   ....[0]....
.L_16:
        /*005c*/ 	.word	0x000000c0


	//   ....[1]....
        /*0060*/ 	.word	0x00000aa0


	//----- nvinfo : EIATTR_CBANK_PARAM_SIZE
	.align		4
.L_17:
        /*0064*/ 	.byte	0x03, 0x19
        /*0066*/ 	.short	0x001c


	//----- nvinfo : EIATTR_PARAM_CBANK
	.align		4
        /*0068*/ 	.byte	0x04, 0x0a
        /*006a*/ 	.short	(.L_19 - .L_18)
	.align		4
.L_18:
        /*006c*/ 	.word	index@(.nv.constant0._Z10matrix_mulPfS_S_i)
        /*0070*/ 	.short	0x0380
        /*0072*/ 	.short	0x001c


	//----- nvinfo : EIATTR_SW_WAR
	.align		4
.L_19:
        /*0074*/ 	.byte	0x04, 0x36
        /*0076*/ 	.short	(.L_21 - .L_20)
.L_20:
        /*0078*/ 	.word	0x00000008
.L_21:


//--------------------- .nv.callgraph             --------------------------
	.section	.nv.callgraph,"",@"SHT_CUDA_CALLGRAPH"
	.align	4
	.sectionentsize	8
	.align		4
        /*0000*/ 	.word	0x00000000
	.align		4
        /*0004*/ 	.word	0xffffffff
	.align		4
        /*0008*/ 	.word	0x00000000
	.align		4
        /*000c*/ 	.word	0xfffffffe
	.align		4
        /*0010*/ 	.word	0x00000000
	.align		4
        /*0014*/ 	.word	0xfffffffd
	.align		4
        /*0018*/ 	.word	0x00000000
	.align		4
        /*001c*/ 	.word	0xfffffffc


//--------------------- .text._Z10matrix_mulPfS_S_i --------------------------
	.section	.text._Z10matrix_mulPfS_S_i,"ax",@progbits
	.align	128
        .global         _Z10matrix_mulPfS_S_i
        .type           _Z10matrix_mulPfS_S_i,@function
        .size           _Z10matrix_mulPfS_S_i,(.L_x_5 - _Z10matrix_mulPfS_S_i)
        .other          _Z10matrix_mulPfS_S_i,@"STO_CUDA_ENTRY STV_DEFAULT"
_Z10matrix_mulPfS_S_i:
.text._Z10matrix_mulPfS_S_i:
[----:B------:R-:W-:Y:S01]  /*0000*/  LDC R1, c[0x0][0x37c] ;  /* 0x0000df00ff017b82 */ /* 0x000fe20000000800 */
[----:B------:R-:W0:Y:S01]  /*0010*/  S2R R0, SR_CTAID.X ;  /* 0x0000000000007919 */ /* 0x000e220000002500 */
[----:B------:R-:W0:Y:S01]  /*0020*/  LDCU UR4, c[0x0][0x360] ;  /* 0x00006c00ff0477ac */ /* 0x000e220008000800 */
[----:B------:R-:W0:Y:S01]  /*0030*/  S2R R3, SR_TID.X ;  /* 0x0000000000037919 */ /* 0x000e220000002100 */
[----:B------:R-:W1:Y:S01]  /*0040*/  LDCU UR5, c[0x0][0x364] ;  /* 0x00006c80ff0577ac */ /* 0x000e620008000800 */
[----:B------:R-:W1:Y:S01]  /*0050*/  S2R R13, SR_CTAID.Y ;  /* 0x00000000000d7919 */ /* 0x000e620000002600 */
[----:B------:R-:W2:Y:S01]  /*0060*/  LDCU UR20, c[0x0][0x398] ;  /* 0x00007300ff1477ac */ /* 0x000ea20008000800 */
[----:B------:R-:W1:Y:S01]  /*0070*/  S2R R2, SR_TID.Y ;  /* 0x0000000000027919 */ /* 0x000e620000002200 */
[----:B0-----:R-:W-:Y:S02]  /*0080*/  IMAD R0, R0, UR4, R3 ;  /* 0x0000000400007c24 */ /* 0x001fe4000f8e0203 */
[----:B-1----:R-:W-:-:S05]  /*0090*/  IMAD R13, R13, UR5, R2 ;  /* 0x000000050d0d7c24 */ /* 0x002fca000f8e0202 */
[----:B------:R-:W-:-:S04]  /*00a0*/  VIMNMX R2, PT, PT, R0, R13, !PT ;  /* 0x0000000d00027248 */ /* 0x000fc80007fe0100 */
[----:B--2---:R-:W-:-:S13]  /*00b0*/  ISETP.GE.AND P0, PT, R2, UR20, PT ;  /* 0x0000001402007c0c */ /* 0x004fda000bf06270 */
[----:B------:R-:W-:Y:S05]  /*00c0*/  @P0 EXIT ;  /* 0x000000000000094d */ /* 0x000fea0003800000 */
[----:B------:R-:W-:Y:S01]  /*00d0*/  UISETP.GE.U32.AND UP0, UPT, UR20, 0x8, UPT ;  /* 0x000000081400788c */ /* 0x000fe2000bf06070 */
[----:B------:R-:W-:Y:S02]  /*00e0*/  HFMA2 R12, -RZ, RZ, 0, 0 ;  /* 0x00000000ff0c7431 */ /* 0x000fe400000001ff */
[----:B------:R-:W-:Y:S01]  /*00f0*/  IMAD R13, R13, UR20, RZ ;  /* 0x000000140d0d7c24 */ /* 0x000fe2000f8e02ff */
[----:B------:R-:W-:Y:S01]  /*0100*/  UMOV UR4, URZ ;  /* 0x000000ff00047c82 */ /* 0x000fe20008000000 */
[----:B------:R-:W0:Y:S04]  /*0110*/  LDCU.64 UR18, c[0x0][0x358] ;  /* 0x00006b00ff1277ac */ /* 0x000e280008000a00 */
[----:B------:R-:W-:Y:S05]  /*0120*/  BRA.U !UP0, `(.L_x_0) ;  /* 0x0000000508007547 */ /* 0x000fea000b800000 */
[----:B------:R-:W1:Y:S01]  /*0130*/  LDC.64 R2, c[0x0][0x388] ;  /* 0x0000e200ff027b82 */ /* 0x000e620000000a00 */
[----:B------:R-:W2:Y:S01]  /*0140*/  LDCU.64 UR22, c[0x0][0x390] ;  /* 0x00007200ff1677ac */ /* 0x000ea20008000a00 */
[----:B------:R-:W-:Y:S02]  /*0150*/  MOV R12, RZ ;  /* 0x000000ff000c7202 */ /* 0x000fe40000000f00 */
[----:B------:R-:W-:Y:S01]  /*0160*/  MOV R14, R0 ;  /* 0x00000000000e7202 */ /* 0x000fe20000000f00 */
[----:B------:R-:W-:-:S04]  /*0170*/  ULOP3.LUT UR4, UR20, 0x7ffffff8, URZ, 0xc0, !UPT ;  /* 0x7ffffff814047892 */ /* 0x000fc8000f8ec0ff */
[----:B------:R-:W-:Y:S02]  /*0180*/  UIADD3 UR5, UPT, UPT, -UR4, URZ, URZ ;  /* 0x000000ff04057290 */ /* 0x000fe4000fffe1ff */
[----:B--2---:R-:W-:Y:S02]  /*0190*/  UIMAD.WIDE UR6, UR20, 0x8, UR22 ;  /* 0x00000008140678a5 */ /* 0x004fe4000f8e0216 */
[----:B------:R-:W-:Y:S02]  /*01a0*/  UIMAD.WIDE UR8, UR20, 0xc, UR22 ;  /* 0x0000000c140878a5 */ /* 0x000fe4000f8e0216 */
[----:B------:R-:W-:Y:S01]  /*01b0*/  UIMAD.WIDE UR10, UR20, 0x10, UR22 ;  /* 0x00000010140a78a5 */ /* 0x000fe2000f8e0216 */
[----:B-1----:R-:W-:Y:S01]  /*01c0*/  IMAD.WIDE.U32 R2, R13, 0x4, R2 ;  /* 0x000000040d027825 */ /* 0x002fe200078e0002 */
[----:B------:R-:W-:Y:S02]  /*01d0*/  UIMAD.WIDE UR12, UR20, 0x14, UR22 ;  /* 0x00000014140c78a5 */ /* 0x000fe4000f8e0216 */
[----:B------:R-:W-:Y:S01]  /*01e0*/  UIMAD.WIDE UR14, UR20, 0x18, UR22 ;  /* 0x00000018140e78a5 */ /* 0x000fe2000f8e0216 */
[----:B------:R-:W-:Y:S01]  /*01f0*/  IADD3 R2, P0, PT, R2, 0x10, RZ ;  /* 0x0000001002027810 */ /* 0x000fe20007f1e0ff */
[----:B------:R-:W-:-:S03]  /*0200*/  UIMAD.WIDE UR16, UR20, 0x1c, UR22 ;  /* 0x0000001c141078a5 */ /* 0x000fc6000f8e0216 */
[----:B------:R-:W-:-:S09]  /*0210*/  IADD3.X R3, PT, PT, RZ, R3, RZ, P0, !PT ;  /* 0x00000003ff037210 */ /* 0x000fd200007fe4ff */
.L_x_1:
[----:B------:R-:W-:Y:S01]  /*0220*/  UIMAD.WIDE UR24, UR20, 0x4, UR22 ;  /* 0x00000004141878a5 */ /* 0x000fe2000f8e0216 */
[----:B------:R-:W-:Y:S01]  /*0230*/  MOV R23, 0x4 ;  /* 0x0000000400177802 */ /* 0x000fe20000000f00 */
[----:B------:R-:W-:Y:S01]  /*0240*/  HFMA2 R25, -RZ, RZ, 0, 2.384185791015625e-07 ;  /* 0x00000004ff197431 */ /* 0x000fe200000001ff */
[----:B0-----:R-:W2:Y:S03]  /*0250*/  LDG.E R21, desc[UR18][R2.64+-0x10] ;  /* 0xfffff01202157981 */ /* 0x001ea6000c1e1900 */
[----:B------:R-:W-:Y:S01]  /*0260*/  IMAD.WIDE R22, R14, R23, UR22 ;  /* 0x000000160e167e25 */ /* 0x000fe2000f8e0217 */
[----:B------:R-:W-:Y:S01]  /*0270*/  MOV R8, UR24 ;  /* 0x0000001800087c02 */ /* 0x000fe20008000f00 */
[----:B------:R-:W3:Y:S01]  /*0280*/  LDG.E R19, desc[UR18][R2.64+-0xc] ;  /* 0xfffff41202137981 */ /* 0x000ee2000c1e1900 */
[----:B------:R-:W-:-:S03]  /*0290*/  MOV R9, UR25 ;  /* 0x0000001900097c02 */ /* 0x000fc60008000f00 */
[----:B------:R-:W2:Y:S01]  /*02a0*/  LDG.E R22, desc[UR18][R22.64] ;  /* 0x0000001216167981 */ /* 0x000ea2000c1e1900 */
[----:B------:R-:W-:Y:S02]  /*02b0*/  IMAD.MOV.U32 R11, RZ, RZ, 0x4 ;  /* 0x00000004ff0b7424 */ /* 0x000fe400078e00ff */
[----:B------:R-:W-:-:S04]  /*02c0*/  IMAD.WIDE R8, R14, 0x4, R8 ;  /* 0x000000040e087825 */ /* 0x000fc800078e0208 */
[----:B------:R-:W-:Y:S01]  /*02d0*/  HFMA2 R7, -RZ, RZ, 0, 2.384185791015625e-07 ;  /* 0x00000004ff077431 */ /* 0x000fe200000001ff */
[----:B------:R-:W-:Y:S01]  /*02e0*/  MOV R5, 0x4 ;  /* 0x0000000400057802 */ /* 0x000fe20000000f00 */
[----:B------:R-:W4:Y:S01]  /*02f0*/  LDG.E R17, desc[UR18][R2.64+-0x8] ;  /* 0xfffff81202117981 */ /* 0x000f22000c1e1900 */
[----:B------:R-:W-:-:S03]  /*0300*/  IMAD.WIDE R24, R14, R25, UR6 ;  /* 0x000000060e187e25 */ /* 0x000fc6000f8e0219 */
[----:B------:R0:W3:Y:S01]  /*0310*/  LDG.E R20, desc[UR18][R8.64] ;  /* 0x0000001208147981 */ /* 0x0000e2000c1e1900 */
[----:B------:R-:W-:-:S03]  /*0320*/  IMAD.WIDE R10, R14, R11, UR8 ;  /* 0x000000080e0a7e25 */ /* 0x000fc6000f8e020b */
[----:B------:R-:W4:Y:S01]  /*0330*/  LDG.E R18, desc[UR18][R24.64] ;  /* 0x0000001218127981 */ /* 0x000f22000c1e1900 */
[----:B------:R-:W-:-:S04]  /*0340*/  IMAD.WIDE R4, R14, R5, UR10 ;  /* 0x0000000a0e047e25 */ /* 0x000fc8000f8e0205 */
[----:B------:R-:W-:Y:S01]  /*0350*/  HFMA2 R27, -RZ, RZ, 0, 2.384185791015625e-07 ;  /* 0x00000004ff1b7431 */ /* 0x000fe200000001ff */
[----:B------:R1:W5:Y:S01]  /*0360*/  LDG.E R16, desc[UR18][R10.64] ;  /* 0x000000120a107981 */ /* 0x000362000c1e1900 */
[C---:B------:R-:W-:Y:S01]  /*0370*/  IMAD.WIDE R6, R14.reuse, R7, UR12 ;  /* 0x0000000c0e067e25 */ /* 0x040fe2000f8e0207 */
[----:B0-----:R-:W-:Y:S02]  /*0380*/  MOV R9, 0x4 ;  /* 0x0000000400097802 */ /* 0x001fe40000000f00 */
[----:B------:R-:W5:Y:S04]  /*0390*/  LDG.E R15, desc[UR18][R2.64+-0x4] ;  /* 0xfffffc12020f7981 */ /* 0x000f68000c1e1900 */
[----:B------:R0:W5:Y:S01]  /*03a0*/  LDG.E R4, desc[UR18][R4.64] ;  /* 0x0000001204047981 */ /* 0x000162000c1e1900 */
[----:B------:R-:W-:-:S03]  /*03b0*/  IMAD.WIDE R8, R14, R9, UR14 ;  /* 0x0000000e0e087e25 */ /* 0x000fc6000f8e0209 */
[----:B------:R-:W5:Y:S01]  /*03c0*/  LDG.E R23, desc[UR18][R2.64] ;  /* 0x0000001202177981 */ /* 0x000f62000c1e1900 */
[----:B-1----:R-:W-:-:S03]  /*03d0*/  IMAD.WIDE R10, R14, R27, UR16 ;  /* 0x000000100e0a7e25 */ /* 0x002fc6000f8e021b */
[----:B------:R-:W5:Y:S04]  /*03e0*/  LDG.E R7, desc[UR18][R6.64] ;  /* 0x0000001206077981 */ /* 0x000f68000c1e1900 */
[----:B------:R-:W5:Y:S04]  /*03f0*/  LDG.E R24, desc[UR18][R2.64+0x4] ;  /* 0x0000041202187981 */ /* 0x000f68000c1e1900 */
[----:B------:R-:W5:Y:S04]  /*0400*/  LDG.E R8, desc[UR18][R8.64] ;  /* 0x0000001208087981 */ /* 0x000f68000c1e1900 */
[----:B------:R-:W5:Y:S04]  /*0410*/  LDG.E R25, desc[UR18][R2.64+0x8] ;  /* 0x0000081202197981 */ /* 0x000f68000c1e1900 */
[----:B------:R-:W5:Y:S04]  /*0420*/  LDG.E R10, desc[UR18][R10.64] ;  /* 0x000000120a0a7981 */ /* 0x000f68000c1e1900 */
[----:B------:R1:W5:Y:S01]  /*0430*/  LDG.E R27, desc[UR18][R2.64+0xc] ;  /* 0x00000c12021b7981 */ /* 0x000362000c1e1900 */
[----:B------:R-:W-:-:S04]  /*0440*/  UIADD3 UR5, UPT, UPT, UR5, 0x8, URZ ;  /* 0x0000000805057890 */ /* 0x000fc8000fffe0ff */
[----:B------:R-:W-:Y:S01]  /*0450*/  UISETP.NE.AND UP0, UPT, UR5, URZ, UPT ;  /* 0x000000ff0500728c */ /* 0x000fe2000bf05270 */
[----:B0-----:R-:W-:Y:S02]  /*0460*/  MOV R5, UR20 ;  /* 0x0000001400057c02 */ /* 0x001fe40008000f00 */
[----:B-1----:R-:W-:-:S03]  /*0470*/  IADD3 R2, P0, PT, R2, 0x20, RZ ;  /* 0x0000002002027810 */ /* 0x002fc60007f1e0ff */
[----:B------:R-:W-:Y:S01]  /*0480*/  IMAD R14, R5, 0x8, R14 ;  /* 0x00000008050e7824 */ /* 0x000fe200078e020e */
[----:B------:R-:W-:Y:S01]  /*0490*/  IADD3.X R3, PT, PT, RZ, R3, RZ, P0, !PT ;  /* 0x00000003ff037210 */ /* 0x000fe200007fe4ff */
[----:B--2---:R-:W-:-:S04]  /*04a0*/  FFMA R22, R21, R22, R12 ;  /* 0x0000001615167223 */ /* 0x004fc8000000000c */
[----:B---3--:R-:W-:-:S04]  /*04b0*/  FFMA R20, R19, R20, R22 ;  /* 0x0000001413147223 */ /* 0x008fc80000000016 */
[----:B----4-:R-:W-:-:S04]  /*04c0*/  FFMA R18, R17, R18, R20 ;  /* 0x0000001211127223 */ /* 0x010fc80000000014 */
[----:B-----5:R-:W-:-:S04]  /*04d0*/  FFMA R16, R15, R16, R18 ;  /* 0x000000100f107223 */ /* 0x020fc80000000012 */
[----:B------:R-:W-:-:S04]  /*04e0*/  FFMA R23, R23, R4, R16 ;  /* 0x0000000417177223 */ /* 0x000fc80000000010 */
[----:B------:R-:W-:-:S04]  /*04f0*/  FFMA R24, R24, R7, R23 ;  /* 0x0000000718187223 */ /* 0x000fc80000000017 */
[----:B------:R-:W-:-:S04]  /*0500*/  FFMA R8, R25, R8, R24 ;  /* 0x0000000819087223 */ /* 0x000fc80000000018 */
[----:B------:R-:W-:Y:S01]  /*0510*/  FFMA R12, R27, R10, R8 ;  /* 0x0000000a1b0c7223 */ /* 0x000fe20000000008 */
[----:B------:R-:W-:Y:S06]  /*0520*/  BRA.U UP0, `(.L_x_1) ;  /* 0xfffffffd003c7547 */ /* 0x000fec000b83ffff */
.L_x_0:
[----:B------:R-:W-:-:S04]  /*0530*/  ULOP3.LUT UR6, UR20, 0x7, URZ, 0xc0, !UPT ;  /* 0x0000000714067892 */ /* 0x000fc8000f8ec0ff */
[----:B------:R-:W-:-:S09]  /*0540*/  UISETP.NE.AND UP0, UPT, UR6, URZ, UPT ;  /* 0x000000ff0600728c */ /* 0x000fd2000bf05270 */
[----:B------:R-:W-:Y:S05]  /*0550*/  BRA.U !UP0, `(.L_x_2) ;  /* 0x0000000508407547 */ /* 0x000fea000b800000 */
[----:B------:R-:W-:Y:S02]  /*0560*/  UISETP.GE.U32.AND UP0, UPT, UR6, 0x4, UPT ;  /* 0x000000040600788c */ /* 0x000fe4000bf06070 */
[----:B------:R-:W-:-:S04]  /*0570*/  ULOP3.LUT UR5, UR20, 0x3, URZ, 0xc0, !UPT ;  /* 0x0000000314057892 */ /* 0x000fc8000f8ec0ff */
[----:B------:R-:W-:-:S03]  /*0580*/  UISETP.NE.AND UP1, UPT, UR5, URZ, UPT ;  /* 0x000000ff0500728c */ /* 0x000fc6000bf25270 */
[----:B------:R-:W-:Y:S08]  /*0590*/  BRA.U !UP0, `(.L_x_3) ;  /* 0x00000001087c7547 */ /* 0x000ff0000b800000 */
[----:B------:R-:W1:Y:S01]  /*05a0*/  LDC.64 R6, c[0x0][0x390] ;  /* 0x0000e400ff067b82 */ /* 0x000e620000000a00 */
[----:B------:R-:W2:Y:S01]  /*05b0*/  LDCU.64 UR6, c[0x0][0x388] ;  /* 0x00007100ff0677ac */ /* 0x000ea20008000a00 */
[----:B------:R-:W-:Y:S02]  /*05c0*/  MOV R9, UR4 ;  /* 0x0000000400097c02 */ /* 0x000fe40008000f00 */
[C---:B------:R-:W-:Y:S02]  /*05d0*/  IADD3 R3, PT, PT, R13.reuse, UR4, RZ ;  /* 0x000000040d037c10 */ /* 0x040fe4000fffe0ff */
[----:B------:R-:W-:Y:S01]  /*05e0*/  IADD3 R10, P0, PT, R13, UR4, RZ ;  /* 0x000000040d0a7c10 */ /* 0x000fe2000ff1e0ff */
[----:B------:R-:W-:Y:S01]  /*05f0*/  IMAD R9, R9, UR20, R0 ;  /* 0x0000001409097c24 */ /* 0x000fe2000f8e0200 */
[----:B------:R-:W3:Y:S01]  /*0600*/  LDC.64 R4, c[0x0][0x388] ;  /* 0x0000e200ff047b82 */ /* 0x000ee20000000a00 */
[----:B------:R-:W-:Y:S02]  /*0610*/  MOV R11, UR20 ;  /* 0x00000014000b7c02 */ /* 0x000fe40008000f00 */
[----:B------:R-:W-:Y:S01]  /*0620*/  MOV R15, UR20 ;  /* 0x00000014000f7c02 */ /* 0x000fe20008000f00 */
[----:B-1----:R-:W-:Y:S01]  /*0630*/  IMAD.WIDE R6, R9, 0x4, R6 ;  /* 0x0000000409067825 */ /* 0x002fe200078e0206 */
[----:B------:R-:W-:-:S05]  /*0640*/  MOV R9, UR20 ;  /* 0x0000001400097c02 */ /* 0x000fca0008000f00 */
[----:B------:R-:W-:Y:S02]  /*0650*/  IMAD.WIDE R8, R9, 0x4, R6 ;  /* 0x0000000409087825 */ /* 0x000fe400078e0206 */
[----:B0-----:R-:W4:Y:S02]  /*0660*/  LDG.E R6, desc[UR18][R6.64] ;  /* 0x0000001206067981 */ /* 0x001f24000c1e1900 */
[----:B---3--:R-:W-:Y:S01]  /*0670*/  IMAD.WIDE.U32 R4, R3, 0x4, R4 ;  /* 0x0000000403047825 */ /* 0x008fe200078e0004 */
[----:B------:R-:W-:Y:S01]  /*0680*/  IADD3.X R3, PT, PT, RZ, RZ, RZ, P0, !PT ;  /* 0x000000ffff037210 */ /* 0x000fe200007fe4ff */
[----:B------:R-:W3:Y:S01]  /*0690*/  LDG.E R17, desc[UR18][R8.64] ;  /* 0x0000001208117981 */ /* 0x000ee2000c1e1900 */
[----:B--2---:R-:W-:-:S03]  /*06a0*/  LEA R2, P0, R10, UR6, 0x2 ;  /* 0x000000060a027c11 */ /* 0x004fc6000f8010ff */
[----:B------:R-:W4:Y:S01]  /*06b0*/  LDG.E R5, desc[UR18][R4.64] ;  /* 0x0000001204057981 */ /* 0x000f22000c1e1900 */
[----:B------:R-:W-:Y:S01]  /*06c0*/  LEA.HI.X R3, R10, UR7, R3, 0x2, P0 ;  /* 0x000000070a037c11 */ /* 0x000fe200080f1403 */
[----:B------:R-:W-:-:S04]  /*06d0*/  IMAD.WIDE R10, R11, 0x4, R8 ;  /* 0x000000040b0a7825 */ /* 0x000fc800078e0208 */
[----:B------:R-:W3:Y:S01]  /*06e0*/  LDG.E R16, desc[UR18][R2.64+0x4] ;  /* 0x0000041202107981 */ /* 0x000ee2000c1e1900 */
[----:B------:R-:W-:-:S03]  /*06f0*/  IMAD.WIDE R14, R15, 0x4, R10 ;  /* 0x000000040f0e7825 */ /* 0x000fc600078e020a */
[----:B------:R-:W2:Y:S04]  /*0700*/  LDG.E R19, desc[UR18][R10.64] ;  /* 0x000000120a137981 */ /* 0x000ea8000c1e1900 */
[----:B------:R-:W2:Y:S04]  /*0710*/  LDG.E R18, desc[UR18][R2.64+0x8] ;  /* 0x0000081202127981 */ /* 0x000ea8000c1e1900 */
[----:B------:R-:W5:Y:S04]  /*0720*/  LDG.E R20, desc[UR18][R2.64+0xc] ;  /* 0x00000c1202147981 */ /* 0x000f68000c1e1900 */
[----:B------:R-:W5:Y:S01]  /*0730*/  LDG.E R14, desc[UR18][R14.64] ;  /* 0x000000120e0e7981 */ /* 0x000f62000c1e1900 */
[----:B------:R-:W-:Y:S01]  /*0740*/  UIADD3 UR4, UPT, UPT, UR4, 0x4, URZ ;  /* 0x0000000404047890 */ /* 0x000fe2000fffe0ff */
[----:B----4-:R-:W-:-:S04]  /*0750*/  FFMA R5, R5, R6, R12 ;  /* 0x0000000605057223 */ /* 0x010fc8000000000c */
[----:B---3--:R-:W-:-:S04]  /*0760*/  FFMA R5, R16, R17, R5 ;  /* 0x0000001110057223 */ /* 0x008fc80000000005 */
[----:B--2---:R-:W-:-:S04]  /*0770*/  FFMA R5, R18, R19, R5 ;  /* 0x0000001312057223 */ /* 0x004fc80000000005 */
[----:B-----5:R-:W-:-:S07]  /*0780*/  FFMA R12, R20, R14, R5 ;  /* 0x0000000e140c7223 */ /* 0x020fce0000000005 */
.L_x_3:
[----:B------:R-:W-:Y:S05]  /*0790*/  BRA.U !UP1, `(.L_x_2) ;  /* 0x0000000109b07547 */ /* 0x000fea000b800000 */
[----:B------:R-:W-:Y:S01]  /*07a0*/  UISETP.NE.AND UP0, UPT, UR5, 0x1, UPT ;  /* 0x000000010500788c */ /* 0x000fe2000bf05270 */
[----:B------:R-:W-:Y:S01]  /*07b0*/  MOV R7, UR4 ;  /* 0x0000000400077c02 */ /* 0x000fe20008000f00 */
[----:B------:R-:W-:Y:S02]  /*07c0*/  ULOP3.LUT UR5, UR20, 0x1, URZ, 0xc0, !UPT ;  /* 0x0000000114057892 */ /* 0x000fe4000f8ec0ff */
[----:B------:R-:W-:Y:S02]  /*07d0*/  IMAD.U32 R15, RZ, RZ, UR20 ;  /* 0x00000014ff0f7e24 */ /* 0x000fe4000f8e00ff */
[----:B------:R-:W-:Y:S01]  /*07e0*/  UISETP.NE.U32.AND UP1, UPT, UR5, 0x1, UPT ;  /* 0x000000010500788c */ /* 0x000fe2000bf25070 */
[----:B------:R-:W-:-:S04]  /*07f0*/  PLOP3.LUT P1, PT, PT, PT, UP0, 0x80, 0x8 ;  /* 0x000000000008781c */ /* 0x000fc80003f2f008 */
[----:B------:R-:W1:Y:S01]  /*0800*/  @UP0 LDCU.64 UR6, c[0x0][0x388] ;  /* 0x00007100ff0607ac */ /* 0x000e620008000a00 */
[----:B------:R-:W-:Y:S01]  /*0810*/  PLOP3.LUT P0, PT, PT, PT, UP1, 0x80, 0x8 ;  /* 0x000000000008781c */ /* 0x000fe20003f0f018 */
[----:B------:R-:W2:Y:S01]  /*0820*/  @UP0 LDCU.64 UR8, c[0x0][0x390] ;  /* 0x00007200ff0807ac */ /* 0x000ea20008000a00 */
[----:B------:R-:W3:Y:S06]  /*0830*/  @UP0 LDCU.64 UR10, c[0x0][0x388] ;  /* 0x00007100ff0a07ac */ /* 0x000eec0008000a00 */
[C---:B------:R-:W-:Y:S01]  /*0840*/  @P1 VIADD R3, R13.reuse, UR4 ;  /* 0x000000040d031c36 */ /* 0x040fe20008000000 */
[----:B------:R-:W-:Y:S01]  /*0850*/  @P1 IADD3 R6, P2, PT, R13, UR4, RZ ;  /* 0x000000040d061c10 */ /* 0x000fe2000ff5e0ff */
[----:B------:R-:W4:Y:S01]  /*0860*/  @!UP1 LDCU.64 UR12, c[0x0][0x388] ;  /* 0x00007100ff0c97ac */ /* 0x000f220008000a00 */
[----:B------:R-:W-:Y:S01]  /*0870*/  @UP0 UIADD3 UR4, UPT, UPT, UR4, 0x2, URZ ;  /* 0x0000000204040890 */ /* 0x000fe2000fffe0ff */
[----:B-1----:R-:W-:-:S02]  /*0880*/  MOV R10, UR6 ;  /* 0x00000006000a7c02 */ /* 0x002fc40008000f00 */
[----:B------:R-:W-:Y:S01]  /*0890*/  MOV R11, UR7 ;  /* 0x00000007000b7c02 */ /* 0x000fe20008000f00 */
[----:B------:R-:W1:Y:S01]  /*08a0*/  @!UP1 LDCU.64 UR6, c[0x0][0x390] ;  /* 0x00007200ff0697ac */ /* 0x000e620008000a00 */
[----:B--2---:R-:W-:Y:S02]  /*08b0*/  MOV R4, UR8 ;  /* 0x0000000800047c02 */ /* 0x004fe40008000f00 */
[----:B------:R-:W-:Y:S01]  /*08c0*/  MOV R5, UR9 ;  /* 0x0000000900057c02 */ /* 0x000fe20008000f00 */
[----:B------:R-:W-:-:S04]  /*08d0*/  @P1 IMAD.WIDE.U32 R10, R3, 0x4, R10 ;  /* 0x00000004030a1825 */ /* 0x000fc800078e000a */
[----:B------:R-:W-:Y:S01]  /*08e0*/  @P1 IMAD R3, R7, UR20, R0 ;  /* 0x0000001407031c24 */ /* 0x000fe2000f8e0200 */
[----:B------:R-:W-:Y:S01]  /*08f0*/  @P1 IADD3.X R7, PT, PT, RZ, RZ, RZ, P2, !PT ;  /* 0x000000ffff071210 */ /* 0x000fe200017fe4ff */
[----:B0-----:R-:W2:Y:S01]  /*0900*/  @P1 LDG.E R11, desc[UR18][R10.64] ;  /* 0x000000120a0b1981 */ /* 0x001ea2000c1e1900 */
[C---:B---3--:R-:W-:Y:S01]  /*0910*/  @P1 LEA R2, P2, R6.reuse, UR10, 0x2 ;  /* 0x0000000a06021c11 */ /* 0x048fe2000f8410ff */
[----:B------:R-:W-:Y:S01]  /*0920*/  @P1 IMAD.WIDE R4, R3, 0x4, R4 ;  /* 0x0000000403041825 */ /* 0x000fe200078e0204 */
[----:B------:R-:W-:Y:S02]  /*0930*/  MOV R19, UR4 ;  /* 0x0000000400137c02 */ /* 0x000fe40008000f00 */
[----:B------:R-:W-:Y:S02]  /*0940*/  @P1 LEA.HI.X R3, R6, UR11, R7, 0x2, P2 ;  /* 0x0000000b06031c11 */ /* 0x000fe400090f1407 */
[----:B----4-:R-:W-:Y:S01]  /*0950*/  MOV R6, UR12 ;  /* 0x0000000c00067c02 */ /* 0x010fe20008000f00 */
[----:B------:R-:W-:Y:S01]  /*0960*/  @P1 IMAD.WIDE R14, R15, 0x4, R4 ;  /* 0x000000040f0e1825 */ /* 0x000fe200078e0204 */
[----:B------:R-:W-:Y:S01]  /*0970*/  MOV R7, UR13 ;  /* 0x0000000d00077c02 */ /* 0x000fe20008000f00 */
[----:B------:R-:W2:Y:S01]  /*0980*/  @P1 LDG.E R4, desc[UR18][R4.64] ;  /* 0x0000001204041981 */ /* 0x000ea2000c1e1900 */
[----:B------:R-:W-:Y:S01]  /*0990*/  @!P0 IADD3 R17, PT, PT, R13, UR4, RZ ;  /* 0x000000040d118c10 */ /* 0x000fe2000fffe0ff */
[----:B------:R-:W-:Y:S01]  /*09a0*/  @!P0 IMAD R19, R19, UR20, R0 ;  /* 0x0000001413138c24 */ /* 0x000fe2000f8e0200 */
[----:B-1----:R-:W-:Y:S01]  /*09b0*/  MOV R8, UR6 ;  /* 0x0000000600087c02 */ /* 0x002fe20008000f00 */
[----:B------:R-:W3:Y:S01]  /*09c0*/  @P1 LDG.E R14, desc[UR18][R14.64] ;  /* 0x000000120e0e1981 */ /* 0x000ee2000c1e1900 */
[----:B------:R-:W-:Y:S01]  /*09d0*/  MOV R9, UR7 ;  /* 0x0000000700097c02 */ /* 0x000fe20008000f00 */
[----:B------:R-:W-:-:S02]  /*09e0*/  @!P0 IMAD.WIDE.U32 R6, R17, 0x4, R6 ;  /* 0x0000000411068825 */ /* 0x000fc400078e0006 */
[----:B------:R-:W3:Y:S02]  /*09f0*/  @P1 LDG.E R2, desc[UR18][R2.64+0x4] ;  /* 0x0000041202021981 */ /* 0x000ee4000c1e1900 */
[----:B------:R-:W-:Y:S02]  /*0a00*/  @!P0 IMAD.WIDE R8, R19, 0x4, R8 ;  /* 0x0000000413088825 */ /* 0x000fe400078e0208 */
[----:B------:R-:W4:Y:S04]  /*0a10*/  @!P0 LDG.E R7, desc[UR18][R6.64] ;  /* 0x0000001206078981 */ /* 0x000f28000c1e1900 */
[----:B------:R-:W4:Y:S01]  /*0a20*/  @!P0 LDG.E R8, desc[UR18][R8.64] ;  /* 0x0000001208088981 */ /* 0x000f22000c1e1900 */
[----:B--2---:R-:W-:-:S04]  /*0a30*/  @P1 FFMA R11, R11, R4, R12 ;  /* 0x000000040b0b1223 */ /* 0x004fc8000000000c */
[----:B---3--:R-:W-:-:S04]  /*0a40*/  @P1 FFMA R12, R2, R14, R11 ;  /* 0x0000000e020c1223 */ /* 0x008fc8000000000b */
[----:B----4-:R-:W-:-:S07]  /*0a50*/  @!P0 FFMA R12, R7, R8, R12 ;  /* 0x00000008070c8223 */ /* 0x010fce000000000c */
.L_x_2:
[----:B------:R-:W1:Y:S01]  /*0a60*/  LDC.64 R2, c[0x0][0x380] ;  /* 0x0000e000ff027b82 */ /* 0x000e620000000a00 */
[----:B------:R-:W-:-:S05]  /*0a70*/  IADD3 R13, PT, PT, R0, R13, RZ ;  /* 0x0000000d000d7210 */ /* 0x000fca0007ffe0ff */
[----:B-1----:R-:W-:-:S05]  /*0a80*/  IMAD.WIDE R2, R13, 0x4, R2 ;  /* 0x000000040d027825 */ /* 0x002fca00078e0202 */
[----:B0-----:R-:W-:Y:S01]  /*0a90*/  STG.E desc[UR18][R2.64], R12 ;  /* 0x0000000c02007986 */ /* 0x001fe2000c101912 */
[----:B------:R-:W-:Y:S05]  /*0aa0*/  EXIT ;  /* 0x000000000000794d */ /* 0x000fea0003800000 */
.L_x_4:
[----:B------:R-:W-:-:S00]  /*0ab0*/  BRA `(.L_x_4) ;  /* 0xfffffffc00fc7947 */ /* 0x000fc0000383ffff */
[----:B------:R-:W-:-:S00]  /*0ac0*/  NOP ;  /* 0x0000000000007918 */ /* 0x000fc00000000000 */
        /* <DEDUP_REMOVED lines=11> */
.L_x_5:


//--------------------- .nv.shared.reserved.0     --------------------------
	.section	.nv.shared.reserved.0,"aw",@nobits
	.weak		__nv_reservedSMEM_offset_0_alias
	.size		__nv_reservedSMEM_offset_0_alias, 0, 64
	.other		__nv_reservedSMEM_offset_0_alias,@"STO_CUDA_RESERVED_SHARED STV_DEFAULT"
__nv_reservedSMEM_offset_0_alias:
	.zero		0
	.zero		64


//--------------------- .nv.constant0._Z10matrix_mulPfS_S_i --------------------------
	.section	.nv.constant0._Z10matrix_mulPfS_S_i,"a",@progbits
	.sectionflags	@""
	.align	4
.nv.constant0._Z10matrix_mulPfS_S_i:
	.zero		924


//--------------------- SYMBOLS --------------------------

	.type		.nv.reservedSmem.offset0,@object
	.size		.nv.reservedSmem.offset0,0x4
